	.headerflags	@"EF_CUDA_TEXMODE_UNIFIED EF_CUDA_64BIT_ADDRESS EF_CUDA_ACCELERATORS EF_CUDA_SM90 EF_CUDA_VIRTUAL_SM(EF_CUDA_SM90)"
	.elftype	@"ET_EXEC"


//--------------------- .nv.info                  --------------------------
	.section	.nv.info,"",@"SHT_CUDA_INFO"
	.align	4


	//----- nvinfo : EIATTR_REGCOUNT
	.align		4
        /*0000*/ 	.byte	0x04, 0x2f
        /*0002*/ 	.short	(.L_1 - .L_0)
	.align		4
.L_0:
        /*0004*/ 	.word	index@(triton_poi_fused_add_20)
        /*0008*/ 	.word	0x0000001a


	//----- nvinfo : EIATTR_MIN_STACK_SIZE
	.align		4
.L_1:
        /*000c*/ 	.byte	0x04, 0x12
        /*000e*/ 	.short	(.L_3 - .L_2)
	.align		4
.L_2:
        /*0010*/ 	.word	index@(triton_poi_fused_add_20)
        /*0014*/ 	.word	0x00000000


	//----- nvinfo : EIATTR_FRAME_SIZE
	.align		4
.L_3:
        /*0018*/ 	.byte	0x04, 0x11
        /*001a*/ 	.short	(.L_5 - .L_4)
	.align		4
.L_4:
        /*001c*/ 	.word	index@(triton_poi_fused_add_20)
        /*0020*/ 	.word	0x00000000


	//----- nvinfo : EIATTR_MIN_STACK_SIZE
	.align		4
.L_5:
        /*0024*/ 	.byte	0x04, 0x12
        /*0026*/ 	.short	(.L_7 - .L_6)
	.align		4
.L_6:
        /*0028*/ 	.word	index@(triton_poi_fused_add_20)
        /*002c*/ 	.word	0x00000000
.L_7:


//--------------------- .nv.info.triton_poi_fused_add_20 --------------------------
	.section	.nv.info.triton_poi_fused_add_20,"",@"SHT_CUDA_INFO"
	.sectionflags	@""
	.align	4


	//----- nvinfo : EIATTR_CUDA_API_VERSION
	.align		4
        /*0000*/ 	.byte	0x04, 0x37
        /*0002*/ 	.short	(.L_9 - .L_8)
.L_8:
        /*0004*/ 	.word	0x0000007c


	//----- nvinfo : EIATTR_KPARAM_INFO
	.align		4
.L_9:
        /*0008*/ 	.byte	0x04, 0x17
        /*000a*/ 	.short	(.L_11 - .L_10)
.L_10:
        /*000c*/ 	.word	0x00000000
        /*0010*/ 	.short	0x0002
        /*0012*/ 	.short	0x0010
        /*0014*/ 	.byte	0x00, 0xf0, 0x11, 0x00


	//----- nvinfo : EIATTR_KPARAM_INFO
	.align		4
.L_11:
        /*0018*/ 	.byte	0x04, 0x17
        /*001a*/ 	.short	(.L_13 - .L_12)
.L_12:
        /*001c*/ 	.word	0x00000000
        /*0020*/ 	.short	0x0001
        /*0022*/ 	.short	0x0008
        /*0024*/ 	.byte	0x00, 0xf4, 0x21, 0x00


	//----- nvinfo : EIATTR_KPARAM_INFO
	.align		4
.L_13:
        /*0028*/ 	.byte	0x04, 0x17
        /*002a*/ 	.short	(.L_15 - .L_14)
.L_14:
        /*002c*/ 	.word	0x00000000
        /*0030*/ 	.short	0x0000
        /*0032*/ 	.short	0x0000
        /*0034*/ 	.byte	0x00, 0xf4, 0x21, 0x00


	//----- nvinfo : EIATTR_SPARSE_MMA_MASK
	.align		4
.L_15:
        /*0038*/ 	.byte	0x03, 0x50
        /*003a*/ 	.short	0x0000


	//----- nvinfo : EIATTR_MAXREG_COUNT
	.align		4
        /*003c*/ 	.byte	0x03, 0x1b
        /*003e*/ 	.short	0x00ff


	//----- nvinfo : EIATTR_EXIT_INSTR_OFFSETS
	.align		4
        /*0040*/ 	.byte	0x04, 0x1c
        /*0042*/ 	.short	(.L_17 - .L_16)


	//   ....[0]....
.L_16:
        /*0044*/ 	.word	0x00000190


	//----- nvinfo : EIATTR_REQNTID
	.align		4
.L_17:
        /*0048*/ 	.byte	0x04, 0x10
        /*004a*/ 	.short	(.L_19 - .L_18)
.L_18:
        /*004c*/ 	.word	0x00000080
        /*0050*/ 	.word	0x00000001
        /*0054*/ 	.word	0x00000001


	//----- nvinfo : EIATTR_CBANK_PARAM_SIZE
	.align		4
.L_19:
        /*0058*/ 	.byte	0x03, 0x19
        /*005a*/ 	.short	0x0014


	//----- nvinfo : EIATTR_PARAM_CBANK
	.align		4
        /*005c*/ 	.byte	0x04, 0x0a
        /*005e*/ 	.short	(.L_21 - .L_20)
	.align		4
.L_20:
        /*0060*/ 	.word	index@(.nv.constant0.triton_poi_fused_add_20)
        /*0064*/ 	.short	0x0210
        /*0066*/ 	.short	0x0014


	//----- nvinfo : EIATTR_SW_WAR
	.align		4
.L_21:
        /*0068*/ 	.byte	0x04, 0x36
        /*006a*/ 	.short	(.L_23 - .L_22)
.L_22:
        /*006c*/ 	.word	0x00000008
.L_23:


//--------------------- .nv.callgraph             --------------------------
	.section	.nv.callgraph,"",@"SHT_CUDA_CALLGRAPH"
	.align	4
	.sectionentsize	8
	.align		4
        /*0000*/ 	.word	0x00000000
	.align		4
        /*0004*/ 	.word	0xffffffff
	.align		4
        /*0008*/ 	.word	0x00000000
	.align		4
        /*000c*/ 	.word	0xfffffffe
	.align		4
        /*0010*/ 	.word	0x00000000
	.align		4
        /*0014*/ 	.word	0xfffffffd
	.align		4
        /*0018*/ 	.word	0x00000000
	.align		4
        /*001c*/ 	.word	0xfffffffc


//--------------------- .text.triton_poi_fused_add_20 --------------------------
	.section	.text.triton_poi_fused_add_20,"ax",@progbits
	.align	128
        .global         triton_poi_fused_add_20
        .type           triton_poi_fused_add_20,@function
        .size           triton_poi_fused_add_20,(.L_x_1 - triton_poi_fused_add_20)
        .other          triton_poi_fused_add_20,@"STO_CUDA_ENTRY STV_DEFAULT"
triton_poi_fused_add_20:
.text.triton_poi_fused_add_20:
[----:B------:R-:W-:Y:S01]  /*0000*/  LDC R1, c[0x0][0x28] ;  /* 0x00000a00ff017b82 */ /* 0x000fe20000000800 */
[----:B------:R-:W1:Y:S07]  /*0010*/  S2R R0, SR_TID.X ;  /* 0x0000000000007919 */ /* 0x000e6e0000002100 */
[----:B------:R-:W2:Y:S01]  /*0020*/  LDC.64 R2, c[0x0][0x218] ;  /* 0x00008600ff027b82 */ /* 0x000ea20000000a00 */
[----:B------:R-:W-:Y:S01]  /*0030*/  ULDC.64 UR4, c[0x0][0x208] ;  /* 0x0000820000047ab9 */ /* 0x000fe20000000a00 */
[----:B------:R-:W3:Y:S06]  /*0040*/  S2R R7, SR_CTAID.X ;  /* 0x0000000000077919 */ /* 0x000eec0000002500 */
[----:B------:R-:W4:Y:S01]  /*0050*/  LDC.64 R4, c[0x0][0x210] ;  /* 0x00008400ff047b82 */ /* 0x000f220000000a00 */
[----:B-1----:R-:W-:-:S04]  /*0060*/  SHF.L.U32 R0, R0, 0x2, RZ ;  /* 0x0000000200007819 */ /* 0x002fc800000006ff */
[----:B------:R-:W-:-:S04]  /*0070*/  LOP3.LUT R0, R0, 0x1fc, RZ, 0xc0, !PT ;  /* 0x000001fc00007812 */ /* 0x000fc800078ec0ff */
[----:B---3--:R-:W-:-:S05]  /*0080*/  LEA R7, R7, R0, 0xa ;  /* 0x0000000007077211 */ /* 0x008fca00078e50ff */
[----:B--2---:R-:W-:-:S04]  /*0090*/  IMAD.WIDE R2, R7, 0x4, R2 ;  /* 0x0000000407027825 */ /* 0x004fc800078e0202 */
[----:B----4-:R-:W-:Y:S01]  /*00a0*/  IMAD.WIDE R4, R7, 0x4, R4 ;  /* 0x0000000407047825 */ /* 0x010fe200078e0204 */
[----:B------:R-:W2:Y:S04]  /*00b0*/  LDG.E.128 R8, desc[UR4][R2.64] ;  /* 0x0000000402087981 */ /* 0x000ea8000c1e1d00 */
[----:B------:R-:W2:Y:S04]  /*00c0*/  LDG.E.128 R16, desc[UR4][R4.64] ;  /* 0x0000000404107981 */ /* 0x000ea8000c1e1d00 */
[----:B------:R-:W3:Y:S04]  /*00d0*/  LDG.E.128 R12, desc[UR4][R2.64+0x800] ;  /* 0x00080004020c7981 */ /* 0x000ee8000c1e1d00 */
[----:B------:R-:W3:Y:S01]  /*00e0*/  LDG.E.128 R20, desc[UR4][R4.64+0x800] ;  /* 0x0008000404147981 */ /* 0x000ee2000c1e1d00 */
[----:B--2---:R-:W-:Y:S01]  /*00f0*/  FADD R8, R8, R16 ;  /* 0x0000001008087221 */ /* 0x004fe20000000000 */
[----:B------:R-:W-:Y:S01]  /*0100*/  FADD R9, R9, R17 ;  /* 0x0000001109097221 */ /* 0x000fe20000000000 */
[----:B------:R-:W-:Y:S01]  /*0110*/  FADD R10, R10, R18 ;  /* 0x000000120a0a7221 */ /* 0x000fe20000000000 */
[----:B------:R-:W-:Y:S01]  /*0120*/  FADD R11, R11, R19 ;  /* 0x000000130b0b7221 */ /* 0x000fe20000000000 */
[----:B---3--:R-:W-:Y:S01]  /*0130*/  FADD R12, R12, R20 ;  /* 0x000000140c0c7221 */ /* 0x008fe20000000000 */
[----:B------:R-:W-:Y:S01]  /*0140*/  FADD R13, R13, R21 ;  /* 0x000000150d0d7221 */ /* 0x000fe20000000000 */
[----:B------:R-:W-:Y:S01]  /*0150*/  FADD R14, R14, R22 ;  /* 0x000000160e0e7221 */ /* 0x000fe20000000000 */
[----:B------:R-:W-:Y:S01]  /*0160*/  FADD R15, R15, R23 ;  /* 0x000000170f0f7221 */ /* 0x000fe20000000000 */
[----:B------:R-:W-:Y:S04]  /*0170*/  STG.E.128 desc[UR4][R4.64], R8 ;  /* 0x0000000804007986 */ /* 0x000fe8000c101d04 */
[----:B------:R-:W-:Y:S01]  /*0180*/  STG.E.128 desc[UR4][R4.64+0x800], R12 ;  /* 0x0008000c04007986 */ /* 0x000fe2000c101d04 */
[----:B------:R-:W-:Y:S05]  /*0190*/  EXIT ;  /* 0x000000000000794d */ /* 0x000fea0003800000 */
.L_x_0:
[----:B------:R-:W-:-:S00]  /*01a0*/  BRA `(.L_x_0) ;  /* 0xfffffffc00fc7947 */ /* 0x000fc0000383ffff */
[----:B------:R-:W-:-:S00]  /*01b0*/  NOP ;  /* 0x0000000000007918 */ /* 0x000fc00000000000 */
        /* <DEDUP_REMOVED lines=12> */
.L_x_1:


//--------------------- .nv.constant0.triton_poi_fused_add_20 --------------------------
	.section	.nv.constant0.triton_poi_fused_add_20,"a",@progbits
	.sectionflags	@""
	.align	4
.nv.constant0.triton_poi_fused_add_20:
	.zero		548
